//
// Generated by NVIDIA NVVM Compiler
//
// Compiler Build ID: CL-36424714
// Cuda compilation tools, release 13.0, V13.0.88
// Based on NVVM 20.0.0
//

.version 9.0
.target sm_100
.address_size 64

	// .globl	default_function_kernel

.visible .entry default_function_kernel(
	.param .u64 .ptr .align 1 default_function_kernel_param_0,
	.param .u64 .ptr .align 1 default_function_kernel_param_1
)
{
	.reg .pred 	%p<4>;
	.reg .b32 	%r<13>;
	.reg .b32 	%f<84>;
	.reg .b64 	%rd<13>;

	ld.param.u64 	%rd7, [default_function_kernel_param_0];
	ld.param.u64 	%rd6, [default_function_kernel_param_1];
	cvta.to.global.u64 	%rd8, %rd7;
	add.s64 	%rd1, %rd8, 76;
	mov.b32 	%r10, 0;
	mov.f32 	%f83, 0fFF7FFFFD;
$L__BB0_1:
	mul.wide.u32 	%rd9, %r10, 6080;
	add.s64 	%rd2, %rd1, %rd9;
	mov.b32 	%r11, 0;
$L__BB0_2:
	mul.wide.u32 	%rd10, %r11, 380;
	add.s64 	%rd12, %rd2, %rd10;
	mov.b32 	%r12, 0;
$L__BB0_3:
	ld.global.nc.f32 	%f7, [%rd12+-76];
	max.f32 	%f8, %f83, %f7;
	ld.global.nc.f32 	%f9, [%rd12+-72];
	max.f32 	%f10, %f8, %f9;
	ld.global.nc.f32 	%f11, [%rd12+-68];
	max.f32 	%f12, %f10, %f11;
	ld.global.nc.f32 	%f13, [%rd12+-64];
	max.f32 	%f14, %f12, %f13;
	ld.global.nc.f32 	%f15, [%rd12+-60];
	max.f32 	%f16, %f14, %f15;
	ld.global.nc.f32 	%f17, [%rd12+-56];
	max.f32 	%f18, %f16, %f17;
	ld.global.nc.f32 	%f19, [%rd12+-52];
	max.f32 	%f20, %f18, %f19;
	ld.global.nc.f32 	%f21, [%rd12+-48];
	max.f32 	%f22, %f20, %f21;
	ld.global.nc.f32 	%f23, [%rd12+-44];
	max.f32 	%f24, %f22, %f23;
	ld.global.nc.f32 	%f25, [%rd12+-40];
	max.f32 	%f26, %f24, %f25;
	ld.global.nc.f32 	%f27, [%rd12+-36];
	max.f32 	%f28, %f26, %f27;
	ld.global.nc.f32 	%f29, [%rd12+-32];
	max.f32 	%f30, %f28, %f29;
	ld.global.nc.f32 	%f31, [%rd12+-28];
	max.f32 	%f32, %f30, %f31;
	ld.global.nc.f32 	%f33, [%rd12+-24];
	max.f32 	%f34, %f32, %f33;
	ld.global.nc.f32 	%f35, [%rd12+-20];
	max.f32 	%f36, %f34, %f35;
	ld.global.nc.f32 	%f37, [%rd12+-16];
	max.f32 	%f38, %f36, %f37;
	ld.global.nc.f32 	%f39, [%rd12+-12];
	max.f32 	%f40, %f38, %f39;
	ld.global.nc.f32 	%f41, [%rd12+-8];
	max.f32 	%f42, %f40, %f41;
	ld.global.nc.f32 	%f43, [%rd12+-4];
	max.f32 	%f83, %f42, %f43;
	setp.eq.s32 	%p1, %r12, 4;
	@%p1 bra 	$L__BB0_5;
	ld.global.nc.f32 	%f44, [%rd12];
	max.f32 	%f45, %f83, %f44;
	ld.global.nc.f32 	%f46, [%rd12+4];
	max.f32 	%f47, %f45, %f46;
	ld.global.nc.f32 	%f48, [%rd12+8];
	max.f32 	%f49, %f47, %f48;
	ld.global.nc.f32 	%f50, [%rd12+12];
	max.f32 	%f51, %f49, %f50;
	ld.global.nc.f32 	%f52, [%rd12+16];
	max.f32 	%f53, %f51, %f52;
	ld.global.nc.f32 	%f54, [%rd12+20];
	max.f32 	%f55, %f53, %f54;
	ld.global.nc.f32 	%f56, [%rd12+24];
	max.f32 	%f57, %f55, %f56;
	ld.global.nc.f32 	%f58, [%rd12+28];
	max.f32 	%f59, %f57, %f58;
	ld.global.nc.f32 	%f60, [%rd12+32];
	max.f32 	%f61, %f59, %f60;
	ld.global.nc.f32 	%f62, [%rd12+36];
	max.f32 	%f63, %f61, %f62;
	ld.global.nc.f32 	%f64, [%rd12+40];
	max.f32 	%f65, %f63, %f64;
	ld.global.nc.f32 	%f66, [%rd12+44];
	max.f32 	%f67, %f65, %f66;
	ld.global.nc.f32 	%f68, [%rd12+48];
	max.f32 	%f69, %f67, %f68;
	ld.global.nc.f32 	%f70, [%rd12+52];
	max.f32 	%f71, %f69, %f70;
	ld.global.nc.f32 	%f72, [%rd12+56];
	max.f32 	%f73, %f71, %f72;
	ld.global.nc.f32 	%f74, [%rd12+60];
	max.f32 	%f75, %f73, %f74;
	ld.global.nc.f32 	%f76, [%rd12+64];
	max.f32 	%f77, %f75, %f76;
	ld.global.nc.f32 	%f78, [%rd12+68];
	max.f32 	%f79, %f77, %f78;
	ld.global.nc.f32 	%f80, [%rd12+72];
	max.f32 	%f83, %f79, %f80;
	add.s32 	%r12, %r12, 2;
	add.s64 	%rd12, %rd12, 152;
	bra.uni 	$L__BB0_3;
$L__BB0_5:
	add.s32 	%r11, %r11, 1;
	setp.ne.s32 	%p2, %r11, 16;
	@%p2 bra 	$L__BB0_2;
	add.s32 	%r10, %r10, 1;
	setp.ne.s32 	%p3, %r10, 11;
	@%p3 bra 	$L__BB0_1;
	cvta.to.global.u64 	%rd11, %rd6;
	st.global.f32 	[%rd11], %f83;
	ret;

}


// ===== COMPILED SASS (sm_100) =====

	.target	sm_100

	.elftype	@"ET_EXEC"


//--------------------- .note.nv.tkinfo           --------------------------
	.section	.note.nv.tkinfo,"",@"SHT_NOTE"
	.sectionflags	@"SHF_NOTE_NV_TKINFO"
	.tkinfo
        /*0018*/ 	.word	0x00000002
        /*0030*/ 	.string	""
        /*0030*/ 	.string	"ptxas"
        /*0030*/ 	.string	"Cuda compilation tools, release 13.0, V13.0.88"
        /*0030*/ 	.string	"Build cuda_13.0.r13.0/compiler.36424714_0"
        /*0030*/ 	.string	"-arch sm_100 -m 64 "



//--------------------- .note.nv.cuinfo           --------------------------
	.section	.note.nv.cuinfo,"",@"SHT_NOTE"
	.sectionflags	@"SHF_NOTE_NV_CUINFO"
        /*0018*/ 	.short	0x0002
        /*001a*/ 	.short	0x0064
        /*001c*/ 	.short	0x0082
	.zero		2


//--------------------- .nv.info                  --------------------------
	.section	.nv.info,"",@"SHT_CUDA_INFO"
	.align	4


	//----- nvinfo : EIATTR_REGCOUNT
	.align		4
        /*0000*/ 	.byte	0x04, 0x2f
        /*0002*/ 	.short	(.L_1 - .L_0)
	.align		4
.L_0:
        /*0004*/ 	.word	index@(default_function_kernel)
        /*0008*/ 	.word	0x0000001d


	//----- nvinfo : EIATTR_FRAME_SIZE
	.align		4
.L_1:
        /*000c*/ 	.byte	0x04, 0x11
        /*000e*/ 	.short	(.L_3 - .L_2)
	.align		4
.L_2:
        /*0010*/ 	.word	index@(default_function_kernel)
        /*0014*/ 	.word	0x00000000


	//----- nvinfo : EIATTR_MIN_STACK_SIZE
	.align		4
.L_3:
        /*0018*/ 	.byte	0x04, 0x12
        /*001a*/ 	.short	(.L_5 - .L_4)
	.align		4
.L_4:
        /*001c*/ 	.word	index@(default_function_kernel)
        /*0020*/ 	.word	0x00000000
.L_5:


//--------------------- .nv.compat                --------------------------
	.section	.nv.compat,"",@"SHT_CUDA_COMPAT_INFO"
	.align	4
        /*0000*/ 	.byte	0x02, 0x09, 0x00, 0x00, 0x02, 0x02, 0x01, 0x00, 0x02, 0x05, 0x05, 0x00, 0x03, 0x07, 0x01, 0x01
        /*0010*/ 	.byte	0x02, 0x03, 0x00, 0x00, 0x02, 0x06, 0x01, 0x00, 0x04, 0x0b, 0x08, 0x00, 0x09, 0x00, 0x00, 0x00
        /*0020*/ 	.byte	0x00, 0x00, 0x00, 0x00


//--------------------- .nv.info.default_function_kernel --------------------------
	.section	.nv.info.default_function_kernel,"",@"SHT_CUDA_INFO"
	.sectionflags	@""
	.align	4


	//----- nvinfo : EIATTR_CUDA_API_VERSION
	.align		4
        /*0000*/ 	.byte	0x04, 0x37
        /*0002*/ 	.short	(.L_7 - .L_6)
.L_6:
        /*0004*/ 	.word	0x00000082


	//----- nvinfo : EIATTR_KPARAM_INFO
	.align		4
.L_7:
        /*0008*/ 	.byte	0x04, 0x17
        /*000a*/ 	.short	(.L_9 - .L_8)
.L_8:
        /*000c*/ 	.word	0x00000000
        /*0010*/ 	.short	0x0001
        /*0012*/ 	.short	0x0008
        /*0014*/ 	.byte	0x00, 0xf5, 0x21, 0x00


	//----- nvinfo : EIATTR_KPARAM_INFO
	.align		4
.L_9:
        /*0018*/ 	.byte	0x04, 0x17
        /*001a*/ 	.short	(.L_11 - .L_10)
.L_10:
        /*001c*/ 	.word	0x00000000
        /*0020*/ 	.short	0x0000
        /*0022*/ 	.short	0x0000
        /*0024*/ 	.byte	0x00, 0xf5, 0x21, 0x00


	//----- nvinfo : EIATTR_SPARSE_MMA_MASK
	.align		4
.L_11:
        /*0028*/ 	.byte	0x03, 0x50
        /*002a*/ 	.short	0x0000


	//----- nvinfo : EIATTR_MAXREG_COUNT
	.align		4
        /*002c*/ 	.byte	0x03, 0x1b
        /*002e*/ 	.short	0x00ff


	//----- nvinfo : EIATTR_MERCURY_ISA_VERSION
	.align		4
        /*0030*/ 	.byte	0x03, 0x5f
        /*0032*/ 	.short	0x0101


	//----- nvinfo : EIATTR_VRC_CTA_INIT_COUNT
	.align		4
        /*0034*/ 	.byte	0x02, 0x4a
	.zero		1
	.zero		1


	//----- nvinfo : EIATTR_EXIT_INSTR_OFFSETS
	.align		4
        /*0038*/ 	.byte	0x04, 0x1c
        /*003a*/ 	.short	(.L_13 - .L_12)


	//   ....[0]....
.L_12:
        /*003c*/ 	.word	0x00000a30


	//----- nvinfo : EIATTR_CBANK_PARAM_SIZE
	.align		4
.L_13:
        /*0040*/ 	.byte	0x03, 0x19
        /*0042*/ 	.short	0x0010


	//----- nvinfo : EIATTR_PARAM_CBANK
	.align		4
        /*0044*/ 	.byte	0x04, 0x0a
        /*0046*/ 	.short	(.L_15 - .L_14)
	.align		4
.L_14:
        /*0048*/ 	.word	index@(.nv.constant0.default_function_kernel)
        /*004c*/ 	.short	0x0380
        /*004e*/ 	.short	0x0010


	//----- nvinfo : EIATTR_SW_WAR
	.align		4
.L_15:
        /*0050*/ 	.byte	0x04, 0x36
        /*0052*/ 	.short	(.L_17 - .L_16)
.L_16:
        /*0054*/ 	.word	0x00000008
.L_17:


//--------------------- .nv.callgraph             --------------------------
	.section	.nv.callgraph,"",@"SHT_CUDA_CALLGRAPH"
	.align	4
	.sectionentsize	8
	.align		4
        /*0000*/ 	.word	0x00000000
	.align		4
        /*0004*/ 	.word	0xffffffff
	.align		4
        /*0008*/ 	.word	0x00000000
	.align		4
        /*000c*/ 	.word	0xfffffffe
	.align		4
        /*0010*/ 	.word	0x00000000
	.align		4
        /*0014*/ 	.word	0xfffffffd
	.align		4
        /*0018*/ 	.word	0x00000000
	.align		4
        /*001c*/ 	.word	0xfffffffc


//--------------------- .text.default_function_kernel --------------------------
	.section	.text.default_function_kernel,"ax",@progbits
	.align	128
        .global         default_function_kernel
        .type           default_function_kernel,@function
        .size           default_function_kernel,(.L_x_3 - default_function_kernel)
        .other          default_function_kernel,@"STO_CUDA_ENTRY STV_DEFAULT"
default_function_kernel:
.text.default_function_kernel:
[----:B------:R-:W-:Y:S01]  /*0000*/  LDC R1, c[0x0][0x37c] ;  /* 0x0000df00ff017b82 */ /* 0x000fe20000000800 */
[----:B------:R-:W0:Y:S01]  /*0010*/  LDCU.64 UR4, c[0x0][0x380] ;  /* 0x00007000ff0477ac */ /* 0x000e220008000a00 */
[----:B------:R-:W-:Y:S02]  /*0020*/  IMAD.MOV.U32 R0, RZ, RZ, RZ ;  /* 0x000000ffff007224 */ /* 0x000fe400078e00ff */
[----:B------:R-:W-:Y:S01]  /*0030*/  IMAD.MOV.U32 R23, RZ, RZ, -0x800003 ;  /* 0xff7ffffdff177424 */ /* 0x000fe200078e00ff */
[----:B------:R-:W1:Y:S01]  /*0040*/  LDCU.64 UR6, c[0x0][0x358] ;  /* 0x00006b00ff0677ac */ /* 0x000e620008000a00 */
[----:B0-----:R-:W-:-:S04]  /*0050*/  UIADD3 UR4, UP0, UPT, UR4, 0x4c, URZ ;  /* 0x0000004c04047890 */ /* 0x001fc8000ff1e0ff */
[----:B-1----:R-:W-:-:S12]  /*0060*/  UIADD3.X UR5, UPT, UPT, URZ, UR5, URZ, UP0, !UPT ;  /* 0x00000005ff057290 */ /* 0x002fd800087fe4ff */
.L_x_1:
[----:B------:R-:W-:Y:S02]  /*0070*/  IMAD.U32 R2, RZ, RZ, UR4 ;  /* 0x00000004ff027e24 */ /* 0x000fe4000f8e00ff */
[----:B------:R-:W-:Y:S02]  /*0080*/  IMAD.U32 R3, RZ, RZ, UR5 ;  /* 0x00000005ff037e24 */ /* 0x000fe4000f8e00ff */
[----:B------:R-:W-:Y:S02]  /*0090*/  IMAD.MOV.U32 R7, RZ, RZ, RZ ;  /* 0x000000ffff077224 */ /* 0x000fe400078e00ff */
[----:B------:R-:W-:-:S04]  /*00a0*/  IMAD.WIDE.U32 R2, R0, 0x17c0, R2 ;  /* 0x000017c000027825 */ /* 0x000fc800078e0002 */
[----:B------:R-:W-:-:S05]  /*00b0*/  VIADD R0, R0, 0x1 ;  /* 0x0000000100007836 */ /* 0x000fca0000000000 */
[----:B------:R-:W-:-:S13]  /*00c0*/  ISETP.NE.AND P1, PT, R0, 0xb, PT ;  /* 0x0000000b0000780c */ /* 0x000fda0003f25270 */
.L_x_0:
[----:B------:R-:W-:-:S05]  /*00d0*/  IMAD.WIDE.U32 R4, R7, 0x17c, R2 ;  /* 0x0000017c07047825 */ /* 0x000fca00078e0002 */
[----:B------:R-:W2:Y:S04]  /*00e0*/  LDG.E.CONSTANT R20, desc[UR6][R4.64+-0x4c] ;  /* 0xffffb40604147981 */ /* 0x000ea8000c1e9900 */
[----:B------:R-:W2:Y:S04]  /*00f0*/  LDG.E.CONSTANT R22, desc[UR6][R4.64+-0x48] ;  /* 0xffffb80604167981 */ /* 0x000ea8000c1e9900 */
[----:B------:R-:W3:Y:S04]  /*0100*/  LDG.E.CONSTANT R25, desc[UR6][R4.64+-0x44] ;  /* 0xffffbc0604197981 */ /* 0x000ee8000c1e9900 */
[----:B------:R-:W3:Y:S04]  /*0110*/  LDG.E.CONSTANT R24, desc[UR6][R4.64+-0x40] ;  /* 0xffffc00604187981 */ /* 0x000ee8000c1e9900 */
[----:B------:R-:W4:Y:S04]  /*0120*/  LDG.E.CONSTANT R6, desc[UR6][R4.64+-0x3c] ;  /* 0xffffc40604067981 */ /* 0x000f28000c1e9900 */
[----:B------:R-:W4:Y:S04]  /*0130*/  LDG.E.CONSTANT R9, desc[UR6][R4.64+-0x38] ;  /* 0xffffc80604097981 */ /* 0x000f28000c1e9900 */
[----:B------:R-:W5:Y:S04]  /*0140*/  LDG.E.CONSTANT R11, desc[UR6][R4.64+-0x34] ;  /* 0xffffcc06040b7981 */ /* 0x000f68000c1e9900 */
        /* <DEDUP_REMOVED lines=10> */
[----:B------:R-:W5:Y:S01]  /*01f0*/  LDG.E.CONSTANT R21, desc[UR6][R4.64+-0x8] ;  /* 0xfffff80604157981 */ /* 0x000f62000c1e9900 */
[----:B--2---:R-:W-:-:S03]  /*0200*/  FMNMX3 R22, R23, R20, R22, !PT ;  /* 0x0000001417167276 */ /* 0x004fc60007800016 */
[----:B------:R-:W2:Y:S04]  /*0210*/  LDG.E.CONSTANT R20, desc[UR6][R4.64+-0x4] ;  /* 0xfffffc0604147981 */ /* 0x000ea8000c1e9900 */
[----:B------:R-:W2:Y:S01]  /*0220*/  LDG.E.CONSTANT R23, desc[UR6][R4.64] ;  /* 0x0000000604177981 */ /* 0x000ea2000c1e9900 */
[----:B---3--:R-:W-:-:S03]  /*0230*/  FMNMX3 R24, R22, R25, R24, !PT ;  /* 0x0000001916187276 */ /* 0x008fc60007800018 */
[----:B------:R-:W3:Y:S04]  /*0240*/  LDG.E.CONSTANT R22, desc[UR6][R4.64+0x4] ;  /* 0x0000040604167981 */ /* 0x000ee8000c1e9900 */
[----:B------:R-:W3:Y:S01]  /*0250*/  LDG.E.CONSTANT R25, desc[UR6][R4.64+0x8] ;  /* 0x0000080604197981 */ /* 0x000ee2000c1e9900 */
[----:B----4-:R-:W-:-:S03]  /*0260*/  FMNMX3 R24, R24, R6, R9, !PT ;  /* 0x0000000618187276 */ /* 0x010fc60007800009 */
[----:B------:R-:W4:Y:S04]  /*0270*/  LDG.E.CONSTANT R6, desc[UR6][R4.64+0xc] ;  /* 0x00000c0604067981 */ /* 0x000f28000c1e9900 */
[----:B------:R-:W4:Y:S01]  /*0280*/  LDG.E.CONSTANT R9, desc[UR6][R4.64+0x10] ;  /* 0x0000100604097981 */ /* 0x000f22000c1e9900 */
[----:B-----5:R-:W-:-:S03]  /*0290*/  FMNMX3 R24, R24, R11, R8, !PT ;  /* 0x0000000b18187276 */ /* 0x020fc60007800008 */
[----:B------:R-:W5:Y:S04]  /*02a0*/  LDG.E.CONSTANT R8, desc[UR6][R4.64+0x14] ;  /* 0x0000140604087981 */ /* 0x000f68000c1e9900 */
[----:B------:R-:W5:Y:S01]  /*02b0*/  LDG.E.CONSTANT R11, desc[UR6][R4.64+0x18] ;  /* 0x00001806040b7981 */ /* 0x000f62000c1e9900 */
[----:B------:R-:W-:-:S03]  /*02c0*/  FMNMX3 R24, R24, R10, R13, !PT ;  /* 0x0000000a18187276 */ /* 0x000fc6000780000d */
        /* <DEDUP_REMOVED lines=100> */
[----:B------:R-:W3:Y:S04]  /*0910*/  LDG.E.CONSTANT R22, desc[UR6][R4.64+0x128] ;  /* 0x0001280604167981 */ /* 0x000ee8000c1e9900 */
[----:B------:R-:W3:Y:S01]  /*0920*/  LDG.E.CONSTANT R24, desc[UR6][R4.64+0x12c] ;  /* 0x00012c0604187981 */ /* 0x000ee2000c1e9900 */
[----:B----4-:R-:W-:Y:S01]  /*0930*/  FMNMX3 R6, R26, R9, R6, !PT ;  /* 0x000000091a067276 */ /* 0x010fe20007800006 */
[----:B------:R-:W-:-:S03]  /*0940*/  VIADD R7, R7, 0x1 ;  /* 0x0000000107077836 */ /* 0x000fc60000000000 */
[----:B-----5:R-:W-:Y:S02]  /*0950*/  FMNMX3 R6, R6, R11, R8, !PT ;  /* 0x0000000b06067276 */ /* 0x020fe40007800008 */
[----:B------:R-:W-:Y:S02]  /*0960*/  ISETP.NE.AND P0, PT, R7, 0x10, PT ;  /* 0x000000100700780c */ /* 0x000fe40003f05270 */
[----:B------:R-:W-:-:S04]  /*0970*/  FMNMX3 R6, R6, R13, R10, !PT ;  /* 0x0000000d06067276 */ /* 0x000fc8000780000a */
[----:B------:R-:W-:-:S04]  /*0980*/  FMNMX3 R6, R6, R15, R12, !PT ;  /* 0x0000000f06067276 */ /* 0x000fc8000780000c */
[----:B------:R-:W-:-:S04]  /*0990*/  FMNMX3 R6, R6, R17, R14, !PT ;  /* 0x0000001106067276 */ /* 0x000fc8000780000e */
[----:B------:R-:W-:-:S04]  /*09a0*/  FMNMX3 R6, R6, R19, R16, !PT ;  /* 0x0000001306067276 */ /* 0x000fc80007800010 */
[----:B------:R-:W-:-:S04]  /*09b0*/  FMNMX3 R6, R6, R18, R21, !PT ;  /* 0x0000001206067276 */ /* 0x000fc80007800015 */
[----:B--2---:R-:W-:-:S04]  /*09c0*/  FMNMX3 R6, R6, R23, R20, !PT ;  /* 0x0000001706067276 */ /* 0x004fc80007800014 */
[----:B---3--:R-:W-:-:S04]  /*09d0*/  FMNMX3 R25, R6, R25, R22, !PT ;  /* 0x0000001906197276 */ /* 0x008fc80007800016 */
[----:B------:R-:W-:Y:S01]  /*09e0*/  FMNMX R23, R25, R24, !PT ;  /* 0x0000001819177209 */ /* 0x000fe20007800000 */
[----:B------:R-:W-:Y:S06]  /*09f0*/  @P0 BRA `(.L_x_0) ;  /* 0xfffffff400b40947 */ /* 0x000fec000383ffff */
[----:B------:R-:W-:Y:S05]  /*0a00*/  @P1 BRA `(.L_x_1) ;  /* 0xfffffff400981947 */ /* 0x000fea000383ffff */
[----:B------:R-:W0:Y:S02]  /*0a10*/  LDC.64 R2, c[0x0][0x388] ;  /* 0x0000e200ff027b82 */ /* 0x000e240000000a00 */
[----:B0-----:R-:W-:Y:S01]  /*0a20*/  STG.E desc[UR6][R2.64], R23 ;  /* 0x0000001702007986 */ /* 0x001fe2000c101906 */
[----:B------:R-:W-:Y:S05]  /*0a30*/  EXIT ;  /* 0x000000000000794d */ /* 0x000fea0003800000 */
.L_x_2:
[----:B------:R-:W-:-:S00]  /*0a40*/  BRA `(.L_x_2) ;  /* 0xfffffffc00fc7947 */ /* 0x000fc0000383ffff */
[----:B------:R-:W-:-:S00]  /*0a50*/  NOP ;  /* 0x0000000000007918 */ /* 0x000fc00000000000 */
        /* <DEDUP_REMOVED lines=10> */
.L_x_3:


//--------------------- .nv.shared.reserved.0     --------------------------
	.section	.nv.shared.reserved.0,"aw",@nobits
	.weak		__nv_reservedSMEM_offset_0_alias
	.size		__nv_reservedSMEM_offset_0_alias, 0, 64
	.other		__nv_reservedSMEM_offset_0_alias,@"STO_CUDA_RESERVED_SHARED STV_DEFAULT"
__nv_reservedSMEM_offset_0_alias:
	.zero		0
	.zero		64


//--------------------- .nv.constant0.default_function_kernel --------------------------
	.section	.nv.constant0.default_function_kernel,"a",@progbits
	.sectionflags	@""
	.align	4
.nv.constant0.default_function_kernel:
	.zero		912


//--------------------- SYMBOLS --------------------------

	.type		.nv.reservedSmem.offset0,@object
	.size		.nv.reservedSmem.offset0,0x4
